//
// Generated by NVIDIA NVVM Compiler
//
// Compiler Build ID: CL-36424714
// Cuda compilation tools, release 13.0, V13.0.88
// Based on NVVM 20.0.0
//

.version 9.0
.target sm_100
.address_size 64

	// .globl	_Z12conv1d_naiveILi1024ELi4ELi2ELi5EEvPfS0_S0_S0_
// _ZZ12conv1d_naiveILi1024ELi4ELi2ELi5EEvPfS0_S0_S0_E9sumReduce has been demoted

.visible .entry _Z12conv1d_naiveILi1024ELi4ELi2ELi5EEvPfS0_S0_S0_(
	.param .u64 .ptr .align 1 _Z12conv1d_naiveILi1024ELi4ELi2ELi5EEvPfS0_S0_S0__param_0,
	.param .u64 .ptr .align 1 _Z12conv1d_naiveILi1024ELi4ELi2ELi5EEvPfS0_S0_S0__param_1,
	.param .u64 .ptr .align 1 _Z12conv1d_naiveILi1024ELi4ELi2ELi5EEvPfS0_S0_S0__param_2,
	.param .u64 .ptr .align 1 _Z12conv1d_naiveILi1024ELi4ELi2ELi5EEvPfS0_S0_S0__param_3
)
{
	.reg .pred 	%p<17>;
	.reg .b32 	%r<34>;
	.reg .b32 	%f<54>;
	.reg .b64 	%rd<25>;
	// demoted variable
	.shared .align 4 .b8 _ZZ12conv1d_naiveILi1024ELi4ELi2ELi5EEvPfS0_S0_S0_E9sumReduce[4096];
	ld.param.u64 	%rd4, [_Z12conv1d_naiveILi1024ELi4ELi2ELi5EEvPfS0_S0_S0__param_0];
	ld.param.u64 	%rd5, [_Z12conv1d_naiveILi1024ELi4ELi2ELi5EEvPfS0_S0_S0__param_1];
	ld.param.u64 	%rd6, [_Z12conv1d_naiveILi1024ELi4ELi2ELi5EEvPfS0_S0_S0__param_2];
	ld.param.u64 	%rd3, [_Z12conv1d_naiveILi1024ELi4ELi2ELi5EEvPfS0_S0_S0__param_3];
	cvta.to.global.u64 	%rd7, %rd5;
	cvta.to.global.u64 	%rd8, %rd6;
	mov.u32 	%r1, %ctaid.x;
	mov.u32 	%r2, %tid.x;
	shl.b32 	%r13, %r2, 2;
	cvta.to.global.u64 	%rd9, %rd4;
	mul.wide.u32 	%rd10, %r13, 4;
	add.s64 	%rd11, %rd9, %rd10;
	ld.global.f32 	%f1, [%rd11];
	ld.global.f32 	%f2, [%rd11+4];
	ld.global.f32 	%f3, [%rd11+8];
	ld.global.f32 	%f4, [%rd11+12];
	mul.lo.s32 	%r14, %r2, 5;
	mad.lo.s32 	%r15, %r1, 5120, %r14;
	mul.wide.u32 	%rd12, %r15, 4;
	add.s64 	%rd13, %rd7, %rd12;
	ld.global.f32 	%f5, [%rd13];
	add.s32 	%r16, %r15, 1;
	mul.wide.u32 	%rd14, %r16, 4;
	add.s64 	%rd15, %rd7, %rd14;
	ld.global.f32 	%f6, [%rd15];
	add.s32 	%r17, %r15, 2;
	mul.wide.u32 	%rd16, %r17, 4;
	add.s64 	%rd17, %rd7, %rd16;
	ld.global.f32 	%f7, [%rd17];
	add.s32 	%r18, %r15, 3;
	mul.wide.u32 	%rd18, %r18, 4;
	add.s64 	%rd19, %rd7, %rd18;
	ld.global.f32 	%f8, [%rd19];
	add.s32 	%r19, %r15, 4;
	mul.wide.u32 	%rd20, %r19, 4;
	add.s64 	%rd21, %rd7, %rd20;
	ld.global.f32 	%f9, [%rd21];
	mov.u32 	%r20, _ZZ12conv1d_naiveILi1024ELi4ELi2ELi5EEvPfS0_S0_S0_E9sumReduce;
	add.s32 	%r3, %r20, %r13;
	mov.u32 	%r33, %ntid.x;
	setp.lt.u32 	%p1, %r33, 2;
	mul.wide.u32 	%rd22, %r1, 4;
	add.s64 	%rd1, %rd8, %rd22;
	fma.rn.f32 	%f10, %f5, 0f00000000, 0f00000000;
	fma.rn.f32 	%f12, %f6, 0f00000000, %f10;
	fma.rn.f32 	%f13, %f1, %f7, %f12;
	fma.rn.f32 	%f14, %f2, %f8, %f13;
	fma.rn.f32 	%f15, %f3, %f9, %f14;
	st.shared.f32 	[%r3], %f15;
	bar.sync 	0;
	@%p1 bra 	$L__BB0_5;
	mov.u32 	%r30, %r33;
$L__BB0_2:
	shr.u32 	%r6, %r30, 1;
	setp.ge.u32 	%p2, %r2, %r6;
	@%p2 bra 	$L__BB0_4;
	shl.b32 	%r21, %r6, 2;
	add.s32 	%r22, %r3, %r21;
	ld.shared.f32 	%f16, [%r22];
	ld.shared.f32 	%f17, [%r3];
	add.f32 	%f18, %f16, %f17;
	st.shared.f32 	[%r3], %f18;
$L__BB0_4:
	bar.sync 	0;
	setp.gt.u32 	%p3, %r30, 3;
	mov.u32 	%r30, %r6;
	@%p3 bra 	$L__BB0_2;
$L__BB0_5:
	setp.ne.s32 	%p4, %r2, 0;
	shl.b32 	%r23, %r1, 2;
	cvta.to.global.u64 	%rd23, %rd3;
	mul.wide.u32 	%rd24, %r23, 4;
	add.s64 	%rd2, %rd23, %rd24;
	@%p4 bra 	$L__BB0_7;
	ld.shared.f32 	%f19, [_ZZ12conv1d_naiveILi1024ELi4ELi2ELi5EEvPfS0_S0_S0_E9sumReduce];
	ld.global.f32 	%f20, [%rd1];
	add.f32 	%f21, %f19, %f20;
	st.global.f32 	[%rd2], %f21;
$L__BB0_7:
	setp.lt.u32 	%p5, %r33, 2;
	bar.sync 	0;
	fma.rn.f32 	%f22, %f1, %f6, %f10;
	fma.rn.f32 	%f23, %f2, %f7, %f22;
	fma.rn.f32 	%f24, %f3, %f8, %f23;
	fma.rn.f32 	%f25, %f4, %f9, %f24;
	st.shared.f32 	[%r3], %f25;
	bar.sync 	0;
	@%p5 bra 	$L__BB0_12;
	mov.u32 	%r31, %r33;
$L__BB0_9:
	shr.u32 	%r8, %r31, 1;
	setp.ge.u32 	%p6, %r2, %r8;
	@%p6 bra 	$L__BB0_11;
	shl.b32 	%r24, %r8, 2;
	add.s32 	%r25, %r3, %r24;
	ld.shared.f32 	%f26, [%r25];
	ld.shared.f32 	%f27, [%r3];
	add.f32 	%f28, %f26, %f27;
	st.shared.f32 	[%r3], %f28;
$L__BB0_11:
	bar.sync 	0;
	setp.gt.u32 	%p7, %r31, 3;
	mov.u32 	%r31, %r8;
	@%p7 bra 	$L__BB0_9;
$L__BB0_12:
	setp.ne.s32 	%p8, %r2, 0;
	@%p8 bra 	$L__BB0_14;
	ld.shared.f32 	%f29, [_ZZ12conv1d_naiveILi1024ELi4ELi2ELi5EEvPfS0_S0_S0_E9sumReduce];
	ld.global.f32 	%f30, [%rd1];
	add.f32 	%f31, %f29, %f30;
	st.global.f32 	[%rd2+4], %f31;
$L__BB0_14:
	setp.lt.u32 	%p9, %r33, 2;
	bar.sync 	0;
	fma.rn.f32 	%f32, %f1, %f5, 0f00000000;
	fma.rn.f32 	%f33, %f2, %f6, %f32;
	fma.rn.f32 	%f34, %f3, %f7, %f33;
	fma.rn.f32 	%f35, %f4, %f8, %f34;
	mul.f32 	%f11, %f9, 0f00000000;
	add.f32 	%f36, %f35, %f11;
	st.shared.f32 	[%r3], %f36;
	bar.sync 	0;
	@%p9 bra 	$L__BB0_19;
	mov.u32 	%r32, %r33;
$L__BB0_16:
	shr.u32 	%r10, %r32, 1;
	setp.ge.u32 	%p10, %r2, %r10;
	@%p10 bra 	$L__BB0_18;
	shl.b32 	%r26, %r10, 2;
	add.s32 	%r27, %r3, %r26;
	ld.shared.f32 	%f37, [%r27];
	ld.shared.f32 	%f38, [%r3];
	add.f32 	%f39, %f37, %f38;
	st.shared.f32 	[%r3], %f39;
$L__BB0_18:
	bar.sync 	0;
	setp.gt.u32 	%p11, %r32, 3;
	mov.u32 	%r32, %r10;
	@%p11 bra 	$L__BB0_16;
$L__BB0_19:
	setp.ne.s32 	%p12, %r2, 0;
	@%p12 bra 	$L__BB0_21;
	ld.shared.f32 	%f40, [_ZZ12conv1d_naiveILi1024ELi4ELi2ELi5EEvPfS0_S0_S0_E9sumReduce];
	ld.global.f32 	%f41, [%rd1];
	add.f32 	%f42, %f40, %f41;
	st.global.f32 	[%rd2+8], %f42;
$L__BB0_21:
	setp.lt.u32 	%p13, %r33, 2;
	bar.sync 	0;
	fma.rn.f32 	%f43, %f2, %f5, 0f00000000;
	fma.rn.f32 	%f44, %f3, %f6, %f43;
	fma.rn.f32 	%f45, %f4, %f7, %f44;
	fma.rn.f32 	%f46, %f8, 0f00000000, %f45;
	add.f32 	%f47, %f46, %f11;
	st.shared.f32 	[%r3], %f47;
	bar.sync 	0;
	@%p13 bra 	$L__BB0_25;
$L__BB0_22:
	shr.u32 	%r12, %r33, 1;
	setp.ge.u32 	%p14, %r2, %r12;
	@%p14 bra 	$L__BB0_24;
	shl.b32 	%r28, %r12, 2;
	add.s32 	%r29, %r3, %r28;
	ld.shared.f32 	%f48, [%r29];
	ld.shared.f32 	%f49, [%r3];
	add.f32 	%f50, %f48, %f49;
	st.shared.f32 	[%r3], %f50;
$L__BB0_24:
	bar.sync 	0;
	setp.gt.u32 	%p15, %r33, 3;
	mov.u32 	%r33, %r12;
	@%p15 bra 	$L__BB0_22;
$L__BB0_25:
	setp.ne.s32 	%p16, %r2, 0;
	@%p16 bra 	$L__BB0_27;
	ld.shared.f32 	%f51, [_ZZ12conv1d_naiveILi1024ELi4ELi2ELi5EEvPfS0_S0_S0_E9sumReduce];
	ld.global.f32 	%f52, [%rd1];
	add.f32 	%f53, %f51, %f52;
	st.global.f32 	[%rd2+12], %f53;
$L__BB0_27:
	bar.sync 	0;
	ret;

}


// ===== COMPILED SASS (sm_100) =====

	.target	sm_100

	.elftype	@"ET_EXEC"


//--------------------- .note.nv.tkinfo           --------------------------
	.section	.note.nv.tkinfo,"",@"SHT_NOTE"
	.sectionflags	@"SHF_NOTE_NV_TKINFO"
	.tkinfo
        /*0018*/ 	.word	0x00000002
        /*0030*/ 	.string	""
        /*0030*/ 	.string	"ptxas"
        /*0030*/ 	.string	"Cuda compilation tools, release 13.0, V13.0.88"
        /*0030*/ 	.string	"Build cuda_13.0.r13.0/compiler.36424714_0"
        /*0030*/ 	.string	"-arch sm_100 -m 64 "



//--------------------- .note.nv.cuinfo           --------------------------
	.section	.note.nv.cuinfo,"",@"SHT_NOTE"
	.sectionflags	@"SHF_NOTE_NV_CUINFO"
        /*0018*/ 	.short	0x0002
        /*001a*/ 	.short	0x0064
        /*001c*/ 	.short	0x0082
	.zero		2


//--------------------- .nv.info                  --------------------------
	.section	.nv.info,"",@"SHT_CUDA_INFO"
	.align	4


	//----- nvinfo : EIATTR_REGCOUNT
	.align		4
        /*0000*/ 	.byte	0x04, 0x2f
        /*0002*/ 	.short	(.L_1 - .L_0)
	.align		4
.L_0:
        /*0004*/ 	.word	index@(_Z12conv1d_naiveILi1024ELi4ELi2ELi5EEvPfS0_S0_S0_)
        /*0008*/ 	.word	0x0000001a


	//----- nvinfo : EIATTR_FRAME_SIZE
	.align		4
.L_1:
        /*000c*/ 	.byte	0x04, 0x11
        /*000e*/ 	.short	(.L_3 - .L_2)
	.align		4
.L_2:
        /*0010*/ 	.word	index@(_Z12conv1d_naiveILi1024ELi4ELi2ELi5EEvPfS0_S0_S0_)
        /*0014*/ 	.word	0x00000000


	//----- nvinfo : EIATTR_MIN_STACK_SIZE
	.align		4
.L_3:
        /*0018*/ 	.byte	0x04, 0x12
        /*001a*/ 	.short	(.L_5 - .L_4)
	.align		4
.L_4:
        /*001c*/ 	.word	index@(_Z12conv1d_naiveILi1024ELi4ELi2ELi5EEvPfS0_S0_S0_)
        /*0020*/ 	.word	0x00000000
.L_5:


//--------------------- .nv.compat                --------------------------
	.section	.nv.compat,"",@"SHT_CUDA_COMPAT_INFO"
	.align	4
        /*0000*/ 	.byte	0x02, 0x09, 0x00, 0x00, 0x02, 0x02, 0x01, 0x00, 0x02, 0x05, 0x05, 0x00, 0x03, 0x07, 0x01, 0x01
        /*0010*/ 	.byte	0x02, 0x03, 0x00, 0x00, 0x02, 0x06, 0x01, 0x00, 0x04, 0x0b, 0x08, 0x00, 0x09, 0x00, 0x00, 0x00
        /*0020*/ 	.byte	0x00, 0x00, 0x00, 0x00


//--------------------- .nv.info._Z12conv1d_naiveILi1024ELi4ELi2ELi5EEvPfS0_S0_S0_ --------------------------
	.section	.nv.info._Z12conv1d_naiveILi1024ELi4ELi2ELi5EEvPfS0_S0_S0_,"",@"SHT_CUDA_INFO"
	.sectionflags	@""
	.align	4


	//----- nvinfo : EIATTR_CUDA_API_VERSION
	.align		4
        /*0000*/ 	.byte	0x04, 0x37
        /*0002*/ 	.short	(.L_7 - .L_6)
.L_6:
        /*0004*/ 	.word	0x00000082


	//----- nvinfo : EIATTR_KPARAM_INFO
	.align		4
.L_7:
        /*0008*/ 	.byte	0x04, 0x17
        /*000a*/ 	.short	(.L_9 - .L_8)
.L_8:
        /*000c*/ 	.word	0x00000000
        /*0010*/ 	.short	0x0003
        /*0012*/ 	.short	0x0018
        /*0014*/ 	.byte	0x00, 0xf5, 0x21, 0x00


	//----- nvinfo : EIATTR_KPARAM_INFO
	.align		4
.L_9:
        /*0018*/ 	.byte	0x04, 0x17
        /*001a*/ 	.short	(.L_11 - .L_10)
.L_10:
        /*001c*/ 	.word	0x00000000
        /*0020*/ 	.short	0x0002
        /*0022*/ 	.short	0x0010
        /*0024*/ 	.byte	0x00, 0xf5, 0x21, 0x00


	//----- nvinfo : EIATTR_KPARAM_INFO
	.align		4
.L_11:
        /*0028*/ 	.byte	0x04, 0x17
        /*002a*/ 	.short	(.L_13 - .L_12)
.L_12:
        /*002c*/ 	.word	0x00000000
        /*0030*/ 	.short	0x0001
        /*0032*/ 	.short	0x0008
        /*0034*/ 	.byte	0x00, 0xf5, 0x21, 0x00


	//----- nvinfo : EIATTR_KPARAM_INFO
	.align		4
.L_13:
        /*0038*/ 	.byte	0x04, 0x17
        /*003a*/ 	.short	(.L_15 - .L_14)
.L_14:
        /*003c*/ 	.word	0x00000000
        /*0040*/ 	.short	0x0000
        /*0042*/ 	.short	0x0000
        /*0044*/ 	.byte	0x00, 0xf5, 0x21, 0x00


	//----- nvinfo : EIATTR_SPARSE_MMA_MASK
	.align		4
.L_15:
        /*0048*/ 	.byte	0x03, 0x50
        /*004a*/ 	.short	0x0000


	//----- nvinfo : EIATTR_MAXREG_COUNT
	.align		4
        /*004c*/ 	.byte	0x03, 0x1b
        /*004e*/ 	.short	0x00ff


	//----- nvinfo : EIATTR_NUM_BARRIERS
	.align		4
        /*0050*/ 	.byte	0x02, 0x4c
        /*0052*/ 	.byte	0x01
	.zero		1


	//----- nvinfo : EIATTR_MERCURY_ISA_VERSION
	.align		4
        /*0054*/ 	.byte	0x03, 0x5f
        /*0056*/ 	.short	0x0101


	//----- nvinfo : EIATTR_VRC_CTA_INIT_COUNT
	.align		4
        /*0058*/ 	.byte	0x02, 0x4a
	.zero		1
	.zero		1


	//----- nvinfo : EIATTR_EXIT_INSTR_OFFSETS
	.align		4
        /*005c*/ 	.byte	0x04, 0x1c
        /*005e*/ 	.short	(.L_17 - .L_16)


	//   ....[0]....
.L_16:
        /*0060*/ 	.word	0x00000a00


	//----- nvinfo : EIATTR_CRS_STACK_SIZE
	.align		4
.L_17:
        /*0064*/ 	.byte	0x04, 0x1e
        /*0066*/ 	.short	(.L_19 - .L_18)
.L_18:
        /*0068*/ 	.word	0x00000000


	//----- nvinfo : EIATTR_CBANK_PARAM_SIZE
	.align		4
.L_19:
        /*006c*/ 	.byte	0x03, 0x19
        /*006e*/ 	.short	0x0020


	//----- nvinfo : EIATTR_PARAM_CBANK
	.align		4
        /*0070*/ 	.byte	0x04, 0x0a
        /*0072*/ 	.short	(.L_21 - .L_20)
	.align		4
.L_20:
        /*0074*/ 	.word	index@(.nv.constant0._Z12conv1d_naiveILi1024ELi4ELi2ELi5EEvPfS0_S0_S0_)
        /*0078*/ 	.short	0x0380
        /*007a*/ 	.short	0x0020


	//----- nvinfo : EIATTR_SW_WAR
	.align		4
.L_21:
        /*007c*/ 	.byte	0x04, 0x36
        /*007e*/ 	.short	(.L_23 - .L_22)
.L_22:
        /*0080*/ 	.word	0x00000008
.L_23:


//--------------------- .nv.callgraph             --------------------------
	.section	.nv.callgraph,"",@"SHT_CUDA_CALLGRAPH"
	.align	4
	.sectionentsize	8
	.align		4
        /*0000*/ 	.word	0x00000000
	.align		4
        /*0004*/ 	.word	0xffffffff
	.align		4
        /*0008*/ 	.word	0x00000000
	.align		4
        /*000c*/ 	.word	0xfffffffe
	.align		4
        /*0010*/ 	.word	0x00000000
	.align		4
        /*0014*/ 	.word	0xfffffffd
	.align		4
        /*0018*/ 	.word	0x00000000
	.align		4
        /*001c*/ 	.word	0xfffffffc


//--------------------- .text._Z12conv1d_naiveILi1024ELi4ELi2ELi5EEvPfS0_S0_S0_ --------------------------
	.section	.text._Z12conv1d_naiveILi1024ELi4ELi2ELi5EEvPfS0_S0_S0_,"ax",@progbits
	.align	128
        .global         _Z12conv1d_naiveILi1024ELi4ELi2ELi5EEvPfS0_S0_S0_
        .type           _Z12conv1d_naiveILi1024ELi4ELi2ELi5EEvPfS0_S0_S0_,@function
        .size           _Z12conv1d_naiveILi1024ELi4ELi2ELi5EEvPfS0_S0_S0_,(.L_x_11 - _Z12conv1d_naiveILi1024ELi4ELi2ELi5EEvPfS0_S0_S0_)
        .other          _Z12conv1d_naiveILi1024ELi4ELi2ELi5EEvPfS0_S0_S0_,@"STO_CUDA_ENTRY STV_DEFAULT"
_Z12conv1d_naiveILi1024ELi4ELi2ELi5EEvPfS0_S0_S0_:
.text._Z12conv1d_naiveILi1024ELi4ELi2ELi5EEvPfS0_S0_S0_:
[----:B------:R-:W-:Y:S01]  /*0000*/  LDC R1, c[0x0][0x37c] ;  /* 0x0000df00ff017b82 */ /* 0x000fe20000000800 */
[----:B------:R-:W0:Y:S07]  /*0010*/  S2R R11, SR_CTAID.X ;  /* 0x00000000000b7919 */ /* 0x000e2e0000002500 */
[----:B------:R-:W1:Y:S01]  /*0020*/  LDC.64 R4, c[0x0][0x388] ;  /* 0x0000e200ff047b82 */ /* 0x000e620000000a00 */
[----:B------:R-:W2:Y:S01]  /*0030*/  LDCU.64 UR6, c[0x0][0x358] ;  /* 0x00006b00ff0677ac */ /* 0x000ea20008000a00 */
[----:B------:R-:W0:Y:S06]  /*0040*/  S2R R8, SR_TID.X ;  /* 0x0000000000087919 */ /* 0x000e2c0000002100 */
[----:B------:R-:W3:Y:S01]  /*0050*/  LDC.64 R6, c[0x0][0x380] ;  /* 0x0000e000ff067b82 */ /* 0x000ee20000000a00 */
[----:B0-----:R-:W-:-:S02]  /*0060*/  LEA R17, R11, R8, 0xa ;  /* 0x000000080b117211 */ /* 0x001fc400078e50ff */
[----:B------:R-:W-:-:S03]  /*0070*/  SHF.L.U32 R3, R8, 0x2, RZ ;  /* 0x0000000208037819 */ /* 0x000fc600000006ff */
[----:B------:R-:W-:-:S04]  /*0080*/  IMAD R17, R17, 0x5, RZ ;  /* 0x0000000511117824 */ /* 0x000fc800078e02ff */
[C-C-:B-1----:R-:W-:Y:S01]  /*0090*/  IMAD.WIDE.U32 R18, R17.reuse, 0x4, R4.reuse ;  /* 0x0000000411127825 */ /* 0x142fe200078e0004 */
[C---:B------:R-:W-:Y:S02]  /*00a0*/  IADD3 R13, PT, PT, R17.reuse, 0x1, RZ ;  /* 0x00000001110d7810 */ /* 0x040fe40007ffe0ff */
[----:B------:R-:W-:Y:S02]  /*00b0*/  IADD3 R15, PT, PT, R17, 0x2, RZ ;  /* 0x00000002110f7810 */ /* 0x000fe40007ffe0ff */
[----:B--2---:R-:W2:Y:S01]  /*00c0*/  LDG.E R9, desc[UR6][R18.64] ;  /* 0x0000000612097981 */ /* 0x004ea2000c1e1900 */
[----:B------:R-:W-:Y:S01]  /*00d0*/  IMAD.WIDE.U32 R12, R13, 0x4, R4 ;  /* 0x000000040d0c7825 */ /* 0x000fe200078e0004 */
[----:B------:R-:W-:-:S03]  /*00e0*/  IADD3 R23, PT, PT, R17, 0x4, RZ ;  /* 0x0000000411177810 */ /* 0x000fc60007ffe0ff */
[----:B------:R-:W-:Y:S02]  /*00f0*/  VIADD R21, R17, 0x3 ;  /* 0x0000000311157836 */ /* 0x000fe40000000000 */
[----:B------:R-:W-:Y:S01]  /*0100*/  IMAD.WIDE.U32 R14, R15, 0x4, R4 ;  /* 0x000000040f0e7825 */ /* 0x000fe200078e0004 */
[----:B------:R-:W4:Y:S03]  /*0110*/  LDG.E R13, desc[UR6][R12.64] ;  /* 0x000000060c0d7981 */ /* 0x000f26000c1e1900 */
[----:B---3--:R-:W-:Y:S02]  /*0120*/  IMAD.WIDE.U32 R6, R3, 0x4, R6 ;  /* 0x0000000403067825 */ /* 0x008fe400078e0006 */
[----:B------:R0:W3:Y:S02]  /*0130*/  LDG.E R15, desc[UR6][R14.64] ;  /* 0x000000060e0f7981 */ /* 0x0000e4000c1e1900 */
[----:B------:R-:W-:-:S02]  /*0140*/  IMAD.WIDE.U32 R16, R21, 0x4, R4 ;  /* 0x0000000415107825 */ /* 0x000fc400078e0004 */
[----:B------:R-:W3:Y:S02]  /*0150*/  LDG.E R0, desc[UR6][R6.64] ;  /* 0x0000000606007981 */ /* 0x000ee4000c1e1900 */
[----:B------:R-:W-:Y:S02]  /*0160*/  IMAD.WIDE.U32 R20, R23, 0x4, R4 ;  /* 0x0000000417147825 */ /* 0x000fe400078e0004 */
[----:B------:R-:W3:Y:S01]  /*0170*/  LDG.E R17, desc[UR6][R16.64] ;  /* 0x0000000610117981 */ /* 0x000ee2000c1e1900 */
[----:B------:R-:W1:Y:S03]  /*0180*/  S2UR UR5, SR_CgaCtaId ;  /* 0x00000000000579c3 */ /* 0x000e660000008800 */
[----:B------:R-:W3:Y:S04]  /*0190*/  LDG.E R2, desc[UR6][R6.64+0x4] ;  /* 0x0000040606027981 */ /* 0x000ee8000c1e1900 */
[----:B------:R-:W3:Y:S01]  /*01a0*/  LDG.E R19, desc[UR6][R20.64] ;  /* 0x0000000614137981 */ /* 0x000ee2000c1e1900 */
[----:B------:R-:W-:Y:S01]  /*01b0*/  UMOV UR4, 0x400 ;  /* 0x0000040000047882 */ /* 0x000fe20000000000 */
[----:B------:R-:W0:Y:S01]  /*01c0*/  LDCU UR8, c[0x0][0x360] ;  /* 0x00006c00ff0877ac */ /* 0x000e220008000800 */
[----:B------:R-:W0:Y:S01]  /*01d0*/  LDC.64 R4, c[0x0][0x390] ;  /* 0x0000e400ff047b82 */ /* 0x000e220000000a00 */
[----:B------:R-:W3:Y:S04]  /*01e0*/  LDG.E R10, desc[UR6][R6.64+0x8] ;  /* 0x00000806060a7981 */ /* 0x000ee8000c1e1900 */
[----:B------:R0:W5:Y:S01]  /*01f0*/  LDG.E R16, desc[UR6][R6.64+0xc] ;  /* 0x00000c0606107981 */ /* 0x000162000c1e1900 */
[----:B-1----:R-:W-:-:S02]  /*0200*/  ULEA UR4, UR5, UR4, 0x18 ;  /* 0x0000000405047291 */ /* 0x002fc4000f8ec0ff */
[----:B0-----:R-:W-:Y:S01]  /*0210*/  UISETP.GE.U32.AND UP0, UPT, UR8, 0x2, UPT ;  /* 0x000000020800788c */ /* 0x001fe2000bf06070 */
[----:B------:R-:W-:Y:S02]  /*0220*/  ISETP.NE.AND P0, PT, R8, RZ, PT ;  /* 0x000000ff0800720c */ /* 0x000fe40003f05270 */
[----:B------:R-:W-:Y:S02]  /*0230*/  MOV R14, UR8 ;  /* 0x00000008000e7c02 */ /* 0x000fe40008000f00 */
[----:B------:R-:W-:Y:S01]  /*0240*/  IADD3 R18, PT, PT, R3, UR4, RZ ;  /* 0x0000000403127c10 */ /* 0x000fe2000fffe0ff */
[----:B------:R-:W-:-:S04]  /*0250*/  IMAD.WIDE.U32 R4, R11, 0x4, R4 ;  /* 0x000000040b047825 */ /* 0x000fc800078e0004 */
[----:B--2---:R-:W-:-:S04]  /*0260*/  FFMA R12, RZ, R9, RZ ;  /* 0x00000009ff0c7223 */ /* 0x004fc800000000ff */
[----:B----4-:R-:W-:-:S04]  /*0270*/  FFMA R23, RZ, R13, R12 ;  /* 0x0000000dff177223 */ /* 0x010fc8000000000c */
[----:B---3--:R-:W-:-:S04]  /*0280*/  FFMA R23, R0, R15, R23 ;  /* 0x0000000f00177223 */ /* 0x008fc80000000017 */
[----:B------:R-:W-:-:S04]  /*0290*/  FFMA R23, R2, R17, R23 ;  /* 0x0000001102177223 */ /* 0x000fc80000000017 */
[----:B------:R-:W-:-:S05]  /*02a0*/  FFMA R20, R10, R19, R23 ;  /* 0x000000130a147223 */ /* 0x000fca0000000017 */
[----:B------:R0:W-:Y:S01]  /*02b0*/  STS [R3+UR4], R20 ;  /* 0x0000001403007988 */ /* 0x0001e20008000804 */
[----:B------:R-:W-:Y:S06]  /*02c0*/  BAR.SYNC.DEFER_BLOCKING 0x0 ;  /* 0x0000000000007b1d */ /* 0x000fec0000010000 */
[----:B------:R-:W-:Y:S05]  /*02d0*/  BRA.U !UP0, `(.L_x_0) ;  /* 0x0000000108307547 */ /* 0x000fea000b800000 */
[----:B------:R-:W-:-:S07]  /*02e0*/  IMAD.MOV.U32 R6, RZ, RZ, R14 ;  /* 0x000000ffff067224 */ /* 0x000fce00078e000e */
.L_x_1:
[----:B------:R-:W-:-:S04]  /*02f0*/  SHF.R.U32.HI R21, RZ, 0x1, R6 ;  /* 0x00000001ff157819 */ /* 0x000fc80000011606 */
[----:B------:R-:W-:-:S13]  /*0300*/  ISETP.GE.U32.AND P1, PT, R8, R21, PT ;  /* 0x000000150800720c */ /* 0x000fda0003f26070 */
[----:B------:R-:W-:Y:S01]  /*0310*/  @!P1 LEA R7, R21, R18, 0x2 ;  /* 0x0000001215079211 */ /* 0x000fe200078e10ff */
[----:B0-----:R-:W-:Y:S05]  /*0320*/  @!P1 LDS R20, [R3+UR4] ;  /* 0x0000000403149984 */ /* 0x001fea0008000800 */
[----:B------:R-:W0:Y:S02]  /*0330*/  @!P1 LDS R7, [R7] ;  /* 0x0000000007079984 */ /* 0x000e240000000800 */
[----:B0-----:R-:W-:-:S05]  /*0340*/  @!P1 FADD R20, R7, R20 ;  /* 0x0000001407149221 */ /* 0x001fca0000000000 */
[----:B------:R1:W-:Y:S01]  /*0350*/  @!P1 STS [R3+UR4], R20 ;  /* 0x0000001403009988 */ /* 0x0003e20008000804 */
[----:B------:R-:W-:Y:S01]  /*0360*/  BAR.SYNC.DEFER_BLOCKING 0x0 ;  /* 0x0000000000007b1d */ /* 0x000fe20000010000 */
[----:B------:R-:W-:Y:S02]  /*0370*/  ISETP.GT.U32.AND P1, PT, R6, 0x3, PT ;  /* 0x000000030600780c */ /* 0x000fe40003f24070 */
[----:B------:R-:W-:-:S11]  /*0380*/  MOV R6, R21 ;  /* 0x0000001500067202 */ /* 0x000fd60000000f00 */
[----:B-1----:R-:W-:Y:S05]  /*0390*/  @P1 BRA `(.L_x_1) ;  /* 0xfffffffc00d41947 */ /* 0x002fea000383ffff */
.L_x_0:
[----:B0-----:R-:W2:Y:S01]  /*03a0*/  @!P0 LDG.E R20, desc[UR6][R4.64] ;  /* 0x0000000604148981 */ /* 0x001ea2000c1e1900 */
[----:B------:R-:W-:Y:S01]  /*03b0*/  @!P0 MOV R6, 0x400 ;  /* 0x0000040000068802 */ /* 0x000fe20000000f00 */
[----:B------:R-:W-:Y:S01]  /*03c0*/  FFMA R23, R0, R13, R12 ;  /* 0x0000000d00177223 */ /* 0x000fe2000000000c */
[----:B------:R-:W-:Y:S01]  /*03d0*/  SHF.L.U32 R11, R11, 0x2, RZ ;  /* 0x000000020b0b7819 */ /* 0x000fe200000006ff */
[----:B------:R-:W0:Y:S01]  /*03e0*/  @!P0 S2R R7, SR_CgaCtaId ;  /* 0x0000000000078919 */ /* 0x000e220000008800 */
[----:B------:R-:W-:Y:S01]  /*03f0*/  ISETP.GE.U32.AND P2, PT, R14, 0x2, PT ;  /* 0x000000020e00780c */ /* 0x000fe20003f46070 */
[----:B------:R-:W-:Y:S01]  /*0400*/  FFMA R23, R2, R15, R23 ;  /* 0x0000000f02177223 */ /* 0x000fe20000000017 */
[----:B------:R-:W-:-:S03]  /*0410*/  ISETP.NE.AND P1, PT, R8, RZ, PT ;  /* 0x000000ff0800720c */ /* 0x000fc60003f25270 */
[----:B------:R-:W-:-:S04]  /*0420*/  FFMA R23, R10, R17, R23 ;  /* 0x000000110a177223 */ /* 0x000fc80000000017 */
[----:B-----5:R-:W-:Y:S01]  /*0430*/  FFMA R12, R16, R19, R23 ;  /* 0x00000013100c7223 */ /* 0x020fe20000000017 */
[----:B0-----:R-:W-:Y:S02]  /*0440*/  @!P0 LEA R22, R7, R6, 0x18 ;  /* 0x0000000607168211 */ /* 0x001fe400078ec0ff */
[----:B------:R-:W0:Y:S03]  /*0450*/  LDC.64 R6, c[0x0][0x398] ;  /* 0x0000e600ff067b82 */ /* 0x000e260000000a00 */
[----:B------:R-:W2:Y:S01]  /*0460*/  @!P0 LDS R21, [R22] ;  /* 0x0000000016158984 */ /* 0x000ea20000000800 */
[----:B0-----:R-:W-:-:S04]  /*0470*/  IMAD.WIDE.U32 R6, R11, 0x4, R6 ;  /* 0x000000040b067825 */ /* 0x001fc800078e0006 */
[----:B--2---:R-:W-:-:S05]  /*0480*/  @!P0 FADD R21, R21, R20 ;  /* 0x0000001415158221 */ /* 0x004fca0000000000 */
[----:B------:R0:W-:Y:S01]  /*0490*/  @!P0 STG.E desc[UR6][R6.64], R21 ;  /* 0x0000001506008986 */ /* 0x0001e2000c101906 */
[----:B------:R-:W-:Y:S06]  /*04a0*/  BAR.SYNC.DEFER_BLOCKING 0x0 ;  /* 0x0000000000007b1d */ /* 0x000fec0000010000 */
[----:B------:R0:W-:Y:S02]  /*04b0*/  STS [R3+UR4], R12 ;  /* 0x0000000c03007988 */ /* 0x0001e40008000804 */
[----:B------:R-:W-:Y:S06]  /*04c0*/  BAR.SYNC.DEFER_BLOCKING 0x0 ;  /* 0x0000000000007b1d */ /* 0x000fec0000010000 */
[----:B------:R-:W-:Y:S05]  /*04d0*/  @!P2 BRA `(.L_x_2) ;  /* 0x000000000030a947 */ /* 0x000fea0003800000 */
[----:B------:R-:W-:-:S07]  /*04e0*/  IMAD.MOV.U32 R11, RZ, RZ, R14 ;  /* 0x000000ffff0b7224 */ /* 0x000fce00078e000e */
.L_x_3:
[----:B------:R-:W-:-:S04]  /*04f0*/  SHF.R.U32.HI R23, RZ, 0x1, R11 ;  /* 0x00000001ff177819 */ /* 0x000fc8000001160b */
[----:B------:R-:W-:-:S13]  /*0500*/  ISETP.GE.U32.AND P0, PT, R8, R23, PT ;  /* 0x000000170800720c */ /* 0x000fda0003f06070 */
[----:B0-----:R-:W-:Y:S01]  /*0510*/  @!P0 LEA R12, R23, R18, 0x2 ;  /* 0x00000012170c8211 */ /* 0x001fe200078e10ff */
[----:B------:R-:W-:Y:S05]  /*0520*/  @!P0 LDS R21, [R3+UR4] ;  /* 0x0000000403158984 */ /* 0x000fea0008000800 */
[----:B------:R-:W0:Y:S02]  /*0530*/  @!P0 LDS R12, [R12] ;  /* 0x000000000c0c8984 */ /* 0x000e240000000800 */
[----:B0-----:R-:W-:-:S05]  /*0540*/  @!P0 FADD R20, R12, R21 ;  /* 0x000000150c148221 */ /* 0x001fca0000000000 */
[----:B------:R1:W-:Y:S01]  /*0550*/  @!P0 STS [R3+UR4], R20 ;  /* 0x0000001403008988 */ /* 0x0003e20008000804 */
[----:B------:R-:W-:Y:S01]  /*0560*/  BAR.SYNC.DEFER_BLOCKING 0x0 ;  /* 0x0000000000007b1d */ /* 0x000fe20000010000 */
[----:B------:R-:W-:Y:S02]  /*0570*/  ISETP.GT.U32.AND P0, PT, R11, 0x3, PT ;  /* 0x000000030b00780c */ /* 0x000fe40003f04070 */
[----:B------:R-:W-:-:S11]  /*0580*/  MOV R11, R23 ;  /* 0x00000017000b7202 */ /* 0x000fd60000000f00 */
[----:B-1----:R-:W-:Y:S05]  /*0590*/  @P0 BRA `(.L_x_3) ;  /* 0xfffffffc00d40947 */ /* 0x002fea000383ffff */
.L_x_2:
[----:B0-----:R-:W2:Y:S01]  /*05a0*/  @!P1 LDG.E R12, desc[UR6][R4.64] ;  /* 0x00000006040c9981 */ /* 0x001ea2000c1e1900 */
[----:B------:R-:W-:Y:S01]  /*05b0*/  @!P1 MOV R11, 0x400 ;  /* 0x00000400000b9802 */ /* 0x000fe20000000f00 */
[----:B------:R-:W-:Y:S01]  /*05c0*/  FFMA R21, R0, R9, RZ ;  /* 0x0000000900157223 */ /* 0x000fe200000000ff */
[----:B------:R-:W-:Y:S01]  /*05d0*/  ISETP.GE.U32.AND P2, PT, R14, 0x2, PT ;  /* 0x000000020e00780c */ /* 0x000fe20003f46070 */
[----:B------:R-:W0:Y:S01]  /*05e0*/  @!P1 S2R R20, SR_CgaCtaId ;  /* 0x0000000000149919 */ /* 0x000e220000008800 */
[----:B------:R-:W-:Y:S01]  /*05f0*/  ISETP.NE.AND P0, PT, R8, RZ, PT ;  /* 0x000000ff0800720c */ /* 0x000fe20003f05270 */
[----:B------:R-:W-:-:S04]  /*0600*/  FFMA R21, R2, R13, R21 ;  /* 0x0000000d02157223 */ /* 0x000fc80000000015 */
[----:B------:R-:W-:-:S04]  /*0610*/  FFMA R21, R10, R15, R21 ;  /* 0x0000000f0a157223 */ /* 0x000fc80000000015 */
[----:B------:R-:W-:-:S04]  /*0620*/  FFMA R0, R16, R17, R21 ;  /* 0x0000001110007223 */ /* 0x000fc80000000015 */
[----:B------:R-:W-:Y:S01]  /*0630*/  FFMA R0, RZ, R19, R0 ;  /* 0x00000013ff007223 */ /* 0x000fe20000000000 */
[----:B0-----:R-:W-:-:S05]  /*0640*/  @!P1 LEA R20, R20, R11, 0x18 ;  /* 0x0000000b14149211 */ /* 0x001fca00078ec0ff */
[----:B------:R-:W2:Y:S02]  /*0650*/  @!P1 LDS R11, [R20] ;  /* 0x00000000140b9984 */ /* 0x000ea40000000800 */
[----:B--2---:R-:W-:-:S05]  /*0660*/  @!P1 FADD R11, R11, R12 ;  /* 0x0000000c0b0b9221 */ /* 0x004fca0000000000 */
[----:B------:R0:W-:Y:S01]  /*0670*/  @!P1 STG.E desc[UR6][R6.64+0x4], R11 ;  /* 0x0000040b06009986 */ /* 0x0001e2000c101906 */
[----:B------:R-:W-:Y:S06]  /*0680*/  BAR.SYNC.DEFER_BLOCKING 0x0 ;  /* 0x0000000000007b1d */ /* 0x000fec0000010000 */
[----:B------:R0:W-:Y:S02]  /*0690*/  STS [R3+UR4], R0 ;  /* 0x0000000003007988 */ /* 0x0001e40008000804 */
[----:B------:R-:W-:Y:S06]  /*06a0*/  BAR.SYNC.DEFER_BLOCKING 0x0 ;  /* 0x0000000000007b1d */ /* 0x000fec0000010000 */
[----:B------:R-:W-:Y:S05]  /*06b0*/  @!P2 BRA `(.L_x_4) ;  /* 0x000000000030a947 */ /* 0x000fea0003800000 */
[----:B0-----:R-:W-:-:S07]  /*06c0*/  MOV R0, R14 ;  /* 0x0000000e00007202 */ /* 0x001fce0000000f00 */
.L_x_5:
[----:B------:R-:W-:-:S04]  /*06d0*/  SHF.R.U32.HI R21, RZ, 0x1, R0 ;  /* 0x00000001ff157819 */ /* 0x000fc80000011600 */
[----:B------:R-:W-:-:S13]  /*06e0*/  ISETP.GE.U32.AND P1, PT, R8, R21, PT ;  /* 0x000000150800720c */ /* 0x000fda0003f26070 */
[----:B------:R-:W-:Y:S01]  /*06f0*/  @!P1 IMAD R11, R21, 0x4, R18 ;  /* 0x00000004150b9824 */ /* 0x000fe200078e0212 */
        /* <DEDUP_REMOVED lines=8> */
.L_x_4:
[----:B------:R-:W2:Y:S01]  /*0780*/  @!P0 LDG.E R12, desc[UR6][R4.64] ;  /* 0x00000006040c8981 */ /* 0x000ea2000c1e1900 */
[----:B0-----:R-:W-:Y:S01]  /*0790*/  @!P0 MOV R0, 0x400 ;  /* 0x0000040000008802 */ /* 0x001fe20000000f00 */
[----:B------:R-:W-:Y:S01]  /*07a0*/  FFMA R9, R2, R9, RZ ;  /* 0x0000000902097223 */ /* 0x000fe200000000ff */
[----:B------:R-:W-:Y:S01]  /*07b0*/  ISETP.GE.U32.AND P2, PT, R14, 0x2, PT ;  /* 0x000000020e00780c */ /* 0x000fe20003f46070 */
[----:B------:R-:W0:Y:S01]  /*07c0*/  @!P0 S2R R11, SR_CgaCtaId ;  /* 0x00000000000b8919 */ /* 0x000e220000008800 */
[----:B------:R-:W-:Y:S01]  /*07d0*/  ISETP.NE.AND P1, PT, R8, RZ, PT ;  /* 0x000000ff0800720c */ /* 0x000fe20003f25270 */
[----:B------:R-:W-:Y:S01]  /*07e0*/  FFMA R9, R10, R13, R9 ;  /* 0x0000000d0a097223 */ /* 0x000fe20000000009 */
[----:B0-----:R-:W-:-:S03]  /*07f0*/  @!P0 LEA R20, R11, R0, 0x18 ;  /* 0x000000000b148211 */ /* 0x001fc600078ec0ff */
[----:B------:R-:W-:Y:S02]  /*0800*/  FFMA R0, R16, R15, R9 ;  /* 0x0000000f10007223 */ /* 0x000fe40000000009 */
[----:B------:R-:W2:Y:S02]  /*0810*/  @!P0 LDS R11, [R20] ;  /* 0x00000000140b8984 */ /* 0x000ea40000000800 */
[----:B------:R-:W-:-:S04]  /*0820*/  FFMA R0, RZ, R17, R0 ;  /* 0x00000011ff007223 */ /* 0x000fc80000000000 */
[----:B------:R-:W-:Y:S01]  /*0830*/  FFMA R0, RZ, R19, R0 ;  /* 0x00000013ff007223 */ /* 0x000fe20000000000 */
[----:B--2---:R-:W-:-:S05]  /*0840*/  @!P0 FADD R11, R11, R12 ;  /* 0x0000000c0b0b8221 */ /* 0x004fca0000000000 */
[----:B------:R0:W-:Y:S01]  /*0850*/  @!P0 STG.E desc[UR6][R6.64+0x8], R11 ;  /* 0x0000080b06008986 */ /* 0x0001e2000c101906 */
[----:B------:R-:W-:Y:S06]  /*0860*/  BAR.SYNC.DEFER_BLOCKING 0x0 ;  /* 0x0000000000007b1d */ /* 0x000fec0000010000 */
[----:B------:R0:W-:Y:S02]  /*0870*/  STS [R3+UR4], R0 ;  /* 0x0000000003007988 */ /* 0x0001e40008000804 */
[----:B------:R-:W-:Y:S06]  /*0880*/  BAR.SYNC.DEFER_BLOCKING 0x0 ;  /* 0x0000000000007b1d */ /* 0x000fec0000010000 */
[----:B------:R-:W-:Y:S05]  /*0890*/  @!P2 BRA `(.L_x_6) ;  /* 0x00000000002ca947 */ /* 0x000fea0003800000 */
.L_x_7:
[----:B0-----:R-:W-:-:S04]  /*08a0*/  SHF.R.U32.HI R11, RZ, 0x1, R14 ;  /* 0x00000001ff0b7819 */ /* 0x001fc8000001160e */
[----:B------:R-:W-:-:S13]  /*08b0*/  ISETP.GE.U32.AND P0, PT, R8, R11, PT ;  /* 0x0000000b0800720c */ /* 0x000fda0003f06070 */
[----:B------:R-:W-:Y:S01]  /*08c0*/  @!P0 LEA R0, R11, R18, 0x2 ;  /* 0x000000120b008211 */ /* 0x000fe200078e10ff */
        /* <DEDUP_REMOVED lines=8> */
.L_x_6:
[----:B------:R-:W-:Y:S04]  /*0950*/  BSSY.RECONVERGENT B0, `(.L_x_8) ;  /* 0x0000009000007945 */ /* 0x000fe80003800200 */
[----:B------:R-:W-:Y:S05]  /*0960*/  @P1 BRA `(.L_x_9) ;  /* 0x00000000001c1947 */ /* 0x000fea0003800000 */
[----:B------:R-:W2:Y:S01]  /*0970*/  LDG.E R5, desc[UR6][R4.64] ;  /* 0x0000000604057981 */ /* 0x000ea2000c1e1900 */
[----:B------:R-:W1:Y:S01]  /*0980*/  S2UR UR5, SR_CgaCtaId ;  /* 0x00000000000579c3 */ /* 0x000e620000008800 */
[----:B------:R-:W-:Y:S02]  /*0990*/  UMOV UR4, 0x400 ;  /* 0x0000040000047882 */ /* 0x000fe40000000000 */
[----:B-1----:R-:W-:-:S09]  /*09a0*/  ULEA UR4, UR5, UR4, 0x18 ;  /* 0x0000000405047291 */ /* 0x002fd2000f8ec0ff */
[----:B0-----:R-:W2:Y:S02]  /*09b0*/  LDS R0, [UR4] ;  /* 0x00000004ff007984 */ /* 0x001ea40008000800 */
[----:B--2---:R-:W-:-:S05]  /*09c0*/  FADD R3, R0, R5 ;  /* 0x0000000500037221 */ /* 0x004fca0000000000 */
[----:B------:R1:W-:Y:S02]  /*09d0*/  STG.E desc[UR6][R6.64+0xc], R3 ;  /* 0x00000c0306007986 */ /* 0x0003e4000c101906 */
.L_x_9:
[----:B------:R-:W-:Y:S05]  /*09e0*/  BSYNC.RECONVERGENT B0 ;  /* 0x0000000000007941 */ /* 0x000fea0003800200 */
.L_x_8:
[----:B------:R-:W-:Y:S06]  /*09f0*/  BAR.SYNC.DEFER_BLOCKING 0x0 ;  /* 0x0000000000007b1d */ /* 0x000fec0000010000 */
[----:B------:R-:W-:Y:S05]  /*0a00*/  EXIT ;  /* 0x000000000000794d */ /* 0x000fea0003800000 */
.L_x_10:
[----:B------:R-:W-:-:S00]  /*0a10*/  BRA `(.L_x_10) ;  /* 0xfffffffc00fc7947 */ /* 0x000fc0000383ffff */
[----:B------:R-:W-:-:S00]  /*0a20*/  NOP ;  /* 0x0000000000007918 */ /* 0x000fc00000000000 */
        /* <DEDUP_REMOVED lines=13> */
.L_x_11:


//--------------------- .nv.shared._Z12conv1d_naiveILi1024ELi4ELi2ELi5EEvPfS0_S0_S0_ --------------------------
	.section	.nv.shared._Z12conv1d_naiveILi1024ELi4ELi2ELi5EEvPfS0_S0_S0_,"aw",@nobits
	.sectionflags	@""
	.align	4
.nv.shared._Z12conv1d_naiveILi1024ELi4ELi2ELi5EEvPfS0_S0_S0_:
	.zero		5120


//--------------------- .nv.shared.reserved.0     --------------------------
	.section	.nv.shared.reserved.0,"aw",@nobits
	.weak		__nv_reservedSMEM_offset_0_alias
	.size		__nv_reservedSMEM_offset_0_alias, 0, 64
	.other		__nv_reservedSMEM_offset_0_alias,@"STO_CUDA_RESERVED_SHARED STV_DEFAULT"
__nv_reservedSMEM_offset_0_alias:
	.zero		0
	.zero		64


//--------------------- .nv.constant0._Z12conv1d_naiveILi1024ELi4ELi2ELi5EEvPfS0_S0_S0_ --------------------------
	.section	.nv.constant0._Z12conv1d_naiveILi1024ELi4ELi2ELi5EEvPfS0_S0_S0_,"a",@progbits
	.sectionflags	@""
	.align	4
.nv.constant0._Z12conv1d_naiveILi1024ELi4ELi2ELi5EEvPfS0_S0_S0_:
	.zero		928


//--------------------- SYMBOLS --------------------------

	.type		.nv.reservedSmem.offset0,@object
	.size		.nv.reservedSmem.offset0,0x4
	.type		.nv.reservedSmem.cap,@object
	.size		.nv.reservedSmem.cap,0x4
